//
// Generated by NVIDIA NVVM Compiler
//
// Compiler Build ID: CL-36424714
// Cuda compilation tools, release 13.0, V13.0.88
// Based on NVVM 20.0.0
//

.version 9.0
.target sm_100
.address_size 64

	// .globl	_Z12testFunctionPfS_S_f
.extern .func  (.param .b32 func_retval0) vprintf
(
	.param .b64 vprintf_param_0,
	.param .b64 vprintf_param_1
)
;
.global .align 1 .b8 $str[17] = {100, 101, 118, 91, 37, 100, 93, 32, 61, 32, 37, 46, 50, 102, 59, 10};
.global .align 1 .b8 $str$1[11] = {98, 32, 61, 32, 37, 46, 50, 102, 59, 10};
.global .align 1 .b8 $str$2[13] = {99, 32, 49, 32, 61, 32, 37, 46, 50, 102, 59, 10};
.global .align 1 .b8 $str$3[13] = {99, 32, 50, 32, 61, 32, 37, 46, 50, 102, 59, 10};
.global .align 1 .b8 $str$4[13] = {100, 32, 50, 32, 61, 32, 37, 46, 50, 102, 59, 10};

.visible .entry _Z12testFunctionPfS_S_f(
	.param .u64 .ptr .align 1 _Z12testFunctionPfS_S_f_param_0,
	.param .u64 .ptr .align 1 _Z12testFunctionPfS_S_f_param_1,
	.param .u64 .ptr .align 1 _Z12testFunctionPfS_S_f_param_2,
	.param .f32 _Z12testFunctionPfS_S_f_param_3
)
{
	.local .align 16 .b8 	__local_depot0[16];
	.reg .b64 	%SP;
	.reg .b64 	%SPL;
	.reg .pred 	%p<2>;
	.reg .b32 	%r<14>;
	.reg .b32 	%f<6>;
	.reg .b64 	%rd<20>;
	.reg .b64 	%fd<5>;

	mov.u64 	%SPL, __local_depot0;
	cvta.local.u64 	%SP, %SPL;
	ld.param.u64 	%rd1, [_Z12testFunctionPfS_S_f_param_0];
	ld.param.u64 	%rd2, [_Z12testFunctionPfS_S_f_param_1];
	ld.param.u64 	%rd3, [_Z12testFunctionPfS_S_f_param_2];
	ld.param.f32 	%f1, [_Z12testFunctionPfS_S_f_param_3];
	mov.u32 	%r1, %tid.x;
	setp.ne.s32 	%p1, %r1, 0;
	@%p1 bra 	$L__BB0_2;
	add.u64 	%rd4, %SP, 0;
	add.u64 	%rd5, %SPL, 0;
	cvta.to.global.u64 	%rd6, %rd1;
	cvta.to.global.u64 	%rd7, %rd2;
	cvta.to.global.u64 	%rd8, %rd3;
	ld.global.f32 	%f2, [%rd6];
	cvt.f64.f32 	%fd1, %f2;
	mov.b32 	%r2, 0;
	st.local.u32 	[%rd5], %r2;
	st.local.f64 	[%rd5+8], %fd1;
	mov.u64 	%rd9, $str;
	cvta.global.u64 	%rd10, %rd9;
	{ // callseq 0, 0
	.param .b64 param0;
	st.param.b64 	[param0], %rd10;
	.param .b64 param1;
	st.param.b64 	[param1], %rd4;
	.param .b32 retval0;
	call.uni (retval0), 
	vprintf, 
	(
	param0, 
	param1
	);
	ld.param.b32 	%r3, [retval0];
	} // callseq 0
	ld.global.f32 	%f3, [%rd7];
	cvt.f64.f32 	%fd2, %f3;
	st.local.f64 	[%rd5], %fd2;
	mov.u64 	%rd11, $str$1;
	cvta.global.u64 	%rd12, %rd11;
	{ // callseq 1, 0
	.param .b64 param0;
	st.param.b64 	[param0], %rd12;
	.param .b64 param1;
	st.param.b64 	[param1], %rd4;
	.param .b32 retval0;
	call.uni (retval0), 
	vprintf, 
	(
	param0, 
	param1
	);
	ld.param.b32 	%r5, [retval0];
	} // callseq 1
	ld.global.f32 	%f4, [%rd8];
	cvt.f64.f32 	%fd3, %f4;
	st.local.f64 	[%rd5], %fd3;
	mov.u64 	%rd13, $str$2;
	cvta.global.u64 	%rd14, %rd13;
	{ // callseq 2, 0
	.param .b64 param0;
	st.param.b64 	[param0], %rd14;
	.param .b64 param1;
	st.param.b64 	[param1], %rd4;
	.param .b32 retval0;
	call.uni (retval0), 
	vprintf, 
	(
	param0, 
	param1
	);
	ld.param.b32 	%r7, [retval0];
	} // callseq 2
	mov.b32 	%r9, 1120691814;
	st.global.u32 	[%rd8], %r9;
	mov.b64 	%rd15, 4636892102377078784;
	st.local.u64 	[%rd5], %rd15;
	mov.u64 	%rd16, $str$3;
	cvta.global.u64 	%rd17, %rd16;
	{ // callseq 3, 0
	.param .b64 param0;
	st.param.b64 	[param0], %rd17;
	.param .b64 param1;
	st.param.b64 	[param1], %rd4;
	.param .b32 retval0;
	call.uni (retval0), 
	vprintf, 
	(
	param0, 
	param1
	);
	ld.param.b32 	%r10, [retval0];
	} // callseq 3
	mul.f32 	%f5, %f1, 0f40400000;
	cvt.f64.f32 	%fd4, %f5;
	st.local.f64 	[%rd5], %fd4;
	mov.u64 	%rd18, $str$4;
	cvta.global.u64 	%rd19, %rd18;
	{ // callseq 4, 0
	.param .b64 param0;
	st.param.b64 	[param0], %rd19;
	.param .b64 param1;
	st.param.b64 	[param1], %rd4;
	.param .b32 retval0;
	call.uni (retval0), 
	vprintf, 
	(
	param0, 
	param1
	);
	ld.param.b32 	%r12, [retval0];
	} // callseq 4
$L__BB0_2:
	ret;

}


// ===== COMPILED SASS (sm_100) =====

	.target	sm_100

	.elftype	@"ET_EXEC"


//--------------------- .note.nv.tkinfo           --------------------------
	.section	.note.nv.tkinfo,"",@"SHT_NOTE"
	.sectionflags	@"SHF_NOTE_NV_TKINFO"
	.tkinfo
        /*0018*/ 	.word	0x00000002
        /*0030*/ 	.string	""
        /*0030*/ 	.string	"ptxas"
        /*0030*/ 	.string	"Cuda compilation tools, release 13.0, V13.0.88"
        /*0030*/ 	.string	"Build cuda_13.0.r13.0/compiler.36424714_0"
        /*0030*/ 	.string	"-arch sm_100 -m 64 "



//--------------------- .note.nv.cuinfo           --------------------------
	.section	.note.nv.cuinfo,"",@"SHT_NOTE"
	.sectionflags	@"SHF_NOTE_NV_CUINFO"
        /*0018*/ 	.short	0x0002
        /*001a*/ 	.short	0x0064
        /*001c*/ 	.short	0x0082
	.zero		2


//--------------------- .nv.info                  --------------------------
	.section	.nv.info,"",@"SHT_CUDA_INFO"
	.align	4


	//----- nvinfo : EIATTR_REGCOUNT
	.align		4
        /*0000*/ 	.byte	0x04, 0x2f
        /*0002*/ 	.short	(.L_6 - .L_5)
	.align		4
.L_5:
        /*0004*/ 	.word	index@(_Z12testFunctionPfS_S_f)
        /*0008*/ 	.word	0x00000018


	//----- nvinfo : EIATTR_FRAME_SIZE
	.align		4
.L_6:
        /*000c*/ 	.byte	0x04, 0x11
        /*000e*/ 	.short	(.L_8 - .L_7)
	.align		4
.L_7:
        /*0010*/ 	.word	index@(_Z12testFunctionPfS_S_f)
        /*0014*/ 	.word	0x00000010


	//----- nvinfo : EIATTR_MIN_STACK_SIZE
	.align		4
.L_8:
        /*0018*/ 	.byte	0x04, 0x12
        /*001a*/ 	.short	(.L_10 - .L_9)
	.align		4
.L_9:
        /*001c*/ 	.word	index@(_Z12testFunctionPfS_S_f)
        /*0020*/ 	.word	0x00000010
.L_10:


//--------------------- .nv.compat                --------------------------
	.section	.nv.compat,"",@"SHT_CUDA_COMPAT_INFO"
	.align	4
        /*0000*/ 	.byte	0x02, 0x09, 0x00, 0x00, 0x02, 0x02, 0x01, 0x00, 0x02, 0x05, 0x05, 0x00, 0x03, 0x07, 0x01, 0x01
        /*0010*/ 	.byte	0x02, 0x03, 0x00, 0x00, 0x02, 0x06, 0x01, 0x00, 0x04, 0x0b, 0x08, 0x00, 0x09, 0x00, 0x00, 0x00
        /*0020*/ 	.byte	0x00, 0x00, 0x00, 0x00


//--------------------- .nv.info._Z12testFunctionPfS_S_f --------------------------
	.section	.nv.info._Z12testFunctionPfS_S_f,"",@"SHT_CUDA_INFO"
	.sectionflags	@""
	.align	4


	//----- nvinfo : EIATTR_CUDA_API_VERSION
	.align		4
        /*0000*/ 	.byte	0x04, 0x37
        /*0002*/ 	.short	(.L_12 - .L_11)
.L_11:
        /*0004*/ 	.word	0x00000082


	//----- nvinfo : EIATTR_KPARAM_INFO
	.align		4
.L_12:
        /*0008*/ 	.byte	0x04, 0x17
        /*000a*/ 	.short	(.L_14 - .L_13)
.L_13:
        /*000c*/ 	.word	0x00000000
        /*0010*/ 	.short	0x0003
        /*0012*/ 	.short	0x0018
        /*0014*/ 	.byte	0x00, 0xf0, 0x11, 0x00


	//----- nvinfo : EIATTR_KPARAM_INFO
	.align		4
.L_14:
        /*0018*/ 	.byte	0x04, 0x17
        /*001a*/ 	.short	(.L_16 - .L_15)
.L_15:
        /*001c*/ 	.word	0x00000000
        /*0020*/ 	.short	0x0002
        /*0022*/ 	.short	0x0010
        /*0024*/ 	.byte	0x00, 0xf5, 0x21, 0x00


	//----- nvinfo : EIATTR_KPARAM_INFO
	.align		4
.L_16:
        /*0028*/ 	.byte	0x04, 0x17
        /*002a*/ 	.short	(.L_18 - .L_17)
.L_17:
        /*002c*/ 	.word	0x00000000
        /*0030*/ 	.short	0x0001
        /*0032*/ 	.short	0x0008
        /*0034*/ 	.byte	0x00, 0xf5, 0x21, 0x00


	//----- nvinfo : EIATTR_KPARAM_INFO
	.align		4
.L_18:
        /*0038*/ 	.byte	0x04, 0x17
        /*003a*/ 	.short	(.L_20 - .L_19)
.L_19:
        /*003c*/ 	.word	0x00000000
        /*0040*/ 	.short	0x0000
        /*0042*/ 	.short	0x0000
        /*0044*/ 	.byte	0x00, 0xf5, 0x21, 0x00


	//----- nvinfo : EIATTR_SPARSE_MMA_MASK
	.align		4
.L_20:
        /*0048*/ 	.byte	0x03, 0x50
        /*004a*/ 	.short	0x0000


	//----- nvinfo : EIATTR_MAXREG_COUNT
	.align		4
        /*004c*/ 	.byte	0x03, 0x1b
        /*004e*/ 	.short	0x00ff


	//----- nvinfo : EIATTR_EXTERNS
	.align		4
        /*0050*/ 	.byte	0x04, 0x0f
        /*0052*/ 	.short	(.L_22 - .L_21)


	//   ....[0]....
	.align		4
.L_21:
        /*0054*/ 	.word	index@(vprintf)


	//----- nvinfo : EIATTR_MERCURY_ISA_VERSION
	.align		4
.L_22:
        /*0058*/ 	.byte	0x03, 0x5f
        /*005a*/ 	.short	0x0101


	//----- nvinfo : EIATTR_VRC_CTA_INIT_COUNT
	.align		4
        /*005c*/ 	.byte	0x02, 0x4a
	.zero		1
	.zero		1


	//----- nvinfo : EIATTR_SYSCALL_OFFSETS
	.align		4
        /*0060*/ 	.byte	0x04, 0x46
        /*0062*/ 	.short	(.L_24 - .L_23)


	//   ....[0]....
.L_23:
        /*0064*/ 	.word	0x00000170


	//   ....[1]....
        /*0068*/ 	.word	0x00000230


	//   ....[2]....
        /*006c*/ 	.word	0x000002f0


	//   ....[3]....
        /*0070*/ 	.word	0x000003d0


	//   ....[4]....
        /*0074*/ 	.word	0x00000490


	//----- nvinfo : EIATTR_EXIT_INSTR_OFFSETS
	.align		4
.L_24:
        /*0078*/ 	.byte	0x04, 0x1c
        /*007a*/ 	.short	(.L_26 - .L_25)


	//   ....[0]....
.L_25:
        /*007c*/ 	.word	0x00000080


	//   ....[1]....
        /*0080*/ 	.word	0x000004a0


	//----- nvinfo : EIATTR_CRS_STACK_SIZE
	.align		4
.L_26:
        /*0084*/ 	.byte	0x04, 0x1e
        /*0086*/ 	.short	(.L_28 - .L_27)
.L_27:
        /*0088*/ 	.word	0x00000000


	//----- nvinfo : EIATTR_CBANK_PARAM_SIZE
	.align		4
.L_28:
        /*008c*/ 	.byte	0x03, 0x19
        /*008e*/ 	.short	0x001c


	//----- nvinfo : EIATTR_PARAM_CBANK
	.align		4
        /*0090*/ 	.byte	0x04, 0x0a
        /*0092*/ 	.short	(.L_30 - .L_29)
	.align		4
.L_29:
        /*0094*/ 	.word	index@(.nv.constant0._Z12testFunctionPfS_S_f)
        /*0098*/ 	.short	0x0380
        /*009a*/ 	.short	0x001c


	//----- nvinfo : EIATTR_SW_WAR
	.align		4
.L_30:
        /*009c*/ 	.byte	0x04, 0x36
        /*009e*/ 	.short	(.L_32 - .L_31)
.L_31:
        /*00a0*/ 	.word	0x00000008
.L_32:


//--------------------- .nv.callgraph             --------------------------
	.section	.nv.callgraph,"",@"SHT_CUDA_CALLGRAPH"
	.align	4
	.sectionentsize	8
	.align		4
        /*0000*/ 	.word	0x00000000
	.align		4
        /*0004*/ 	.word	0xffffffff
	.align		4
        /*0008*/ 	.word	index@(_Z12testFunctionPfS_S_f)
	.align		4
        /*000c*/ 	.word	index@(vprintf)
	.align		4
        /*0010*/ 	.word	0x00000000
	.align		4
        /*0014*/ 	.word	0xfffffffe
	.align		4
        /*0018*/ 	.word	0x00000000
	.align		4
        /*001c*/ 	.word	0xfffffffd
	.align		4
        /*0020*/ 	.word	0x00000000
	.align		4
        /*0024*/ 	.word	0xfffffffc


//--------------------- .nv.constant4             --------------------------
	.section	.nv.constant4,"a",@progbits
	.align	8
	.align		8
.nv.constant4:
        /*0000*/ 	.dword	vprintf
	.align		8
        /*0008*/ 	.dword	$str
	.align		8
        /*0010*/ 	.dword	$str$1
	.align		8
        /*0018*/ 	.dword	$str$2
	.align		8
        /*0020*/ 	.dword	$str$3
	.align		8
        /*0028*/ 	.dword	$str$4


//--------------------- .text._Z12testFunctionPfS_S_f --------------------------
	.section	.text._Z12testFunctionPfS_S_f,"ax",@progbits
	.align	128
        .global         _Z12testFunctionPfS_S_f
        .type           _Z12testFunctionPfS_S_f,@function
        .size           _Z12testFunctionPfS_S_f,(.L_x_6 - _Z12testFunctionPfS_S_f)
        .other          _Z12testFunctionPfS_S_f,@"STO_CUDA_ENTRY STV_DEFAULT"
_Z12testFunctionPfS_S_f:
.text._Z12testFunctionPfS_S_f:
[----:B------:R-:W0:Y:S01]  /*0000*/  LDC R1, c[0x0][0x37c] ;  /* 0x0000df00ff017b82 */ /* 0x000e220000000800 */
[----:B------:R-:W1:Y:S01]  /*0010*/  S2R R0, SR_TID.X ;  /* 0x0000000000007919 */ /* 0x000e620000002100 */
[----:B------:R-:W2:Y:S01]  /*0020*/  LDCU UR4, c[0x0][0x2f8] ;  /* 0x00005f00ff0477ac */ /* 0x000ea20008000800 */
[----:B0-----:R-:W-:Y:S01]  /*0030*/  VIADD R1, R1, 0xfffffff0 ;  /* 0xfffffff001017836 */ /* 0x001fe20000000000 */
[----:B------:R-:W0:Y:S04]  /*0040*/  LDCU UR5, c[0x0][0x2fc] ;  /* 0x00005f80ff0577ac */ /* 0x000e280008000800 */
[----:B--2---:R-:W-:-:S05]  /*0050*/  IADD3 R2, P1, PT, R1, UR4, RZ ;  /* 0x0000000401027c10 */ /* 0x004fca000ff3e0ff */
[----:B0-----:R-:W-:Y:S01]  /*0060*/  IMAD.X R16, RZ, RZ, UR5, P1 ;  /* 0x00000005ff107e24 */ /* 0x001fe200088e06ff */
[----:B-1----:R-:W-:-:S13]  /*0070*/  ISETP.NE.AND P0, PT, R0, RZ, PT ;  /* 0x000000ff0000720c */ /* 0x002fda0003f05270 */
[----:B------:R-:W-:Y:S05]  /*0080*/  @P0 EXIT ;  /* 0x000000000000094d */ /* 0x000fea0003800000 */
[----:B------:R-:W0:Y:S01]  /*0090*/  LDC.64 R8, c[0x0][0x380] ;  /* 0x0000e000ff087b82 */ /* 0x000e220000000a00 */
[----:B------:R-:W0:Y:S01]  /*00a0*/  LDCU.64 UR36, c[0x0][0x358] ;  /* 0x00006b00ff2477ac */ /* 0x000e220008000a00 */
[----:B------:R-:W-:Y:S01]  /*00b0*/  MOV R17, 0x0 ;  /* 0x0000000000117802 */ /* 0x000fe20000000f00 */
[----:B------:R-:W1:Y:S01]  /*00c0*/  LDCU.64 UR4, c[0x4][0x8] ;  /* 0x01000100ff0477ac */ /* 0x000e620008000a00 */
[----:B0-----:R-:W2:Y:S04]  /*00d0*/  LDG.E R8, desc[UR36][R8.64] ;  /* 0x0000002408087981 */ /* 0x001ea8000c1e1900 */
[----:B------:R0:W3:Y:S01]  /*00e0*/  LDC.64 R12, c[0x4][R17] ;  /* 0x01000000110c7b82 */ /* 0x0000e20000000a00 */
[----:B-1----:R-:W-:Y:S01]  /*00f0*/  MOV R4, UR4 ;  /* 0x0000000400047c02 */ /* 0x002fe20008000f00 */
[----:B------:R-:W-:Y:S01]  /*0100*/  IMAD.U32 R5, RZ, RZ, UR5 ;  /* 0x00000005ff057e24 */ /* 0x000fe2000f8e00ff */
[----:B------:R0:W-:Y:S01]  /*0110*/  STL [R1], RZ ;  /* 0x000000ff01007387 */ /* 0x0001e20000100800 */
[----:B------:R-:W-:Y:S01]  /*0120*/  IMAD.MOV.U32 R6, RZ, RZ, R2 ;  /* 0x000000ffff067224 */ /* 0x000fe200078e0002 */
[----:B------:R-:W-:Y:S01]  /*0130*/  MOV R7, R16 ;  /* 0x0000001000077202 */ /* 0x000fe20000000f00 */
[----:B--2---:R-:W1:Y:S02]  /*0140*/  F2F.F64.F32 R10, R8 ;  /* 0x00000008000a7310 */ /* 0x004e640000201800 */
[----:B-1-3--:R0:W-:Y:S04]  /*0150*/  STL.64 [R1+0x8], R10 ;  /* 0x0000080a01007387 */ /* 0x00a1e80000100a00 */
[----:B------:R-:W-:-:S07]  /*0160*/  LEPC R20, `(.L_x_0) ;  /* 0x000000001014794e */ /* 0x000fce0000000000 */
[----:B0-----:R-:W-:Y:S05]  /*0170*/  CALL.ABS.NOINC R12 ;  /* 0x000000000c007343 */ /* 0x001fea0003c00000 */
.L_x_0:
[----:B------:R-:W0:Y:S01]  /*0180*/  LDC.64 R8, c[0x0][0x388] ;  /* 0x0000e200ff087b82 */ /* 0x000e220000000a00 */
[----:B------:R-:W1:Y:S01]  /*0190*/  LDCU.64 UR4, c[0x4][0x10] ;  /* 0x01000200ff0477ac */ /* 0x000e620008000a00 */
[----:B0-----:R-:W2:Y:S06]  /*01a0*/  LDG.E R8, desc[UR36][R8.64] ;  /* 0x0000002408087981 */ /* 0x001eac000c1e1900 */
[----:B------:R0:W3:Y:S01]  /*01b0*/  LDC.64 R12, c[0x4][R17] ;  /* 0x01000000110c7b82 */ /* 0x0000e20000000a00 */
[----:B-1----:R-:W-:Y:S01]  /*01c0*/  IMAD.U32 R4, RZ, RZ, UR4 ;  /* 0x00000004ff047e24 */ /* 0x002fe2000f8e00ff */
[----:B------:R-:W-:Y:S01]  /*01d0*/  MOV R6, R2 ;  /* 0x0000000200067202 */ /* 0x000fe20000000f00 */
[----:B------:R-:W-:-:S02]  /*01e0*/  IMAD.U32 R5, RZ, RZ, UR5 ;  /* 0x00000005ff057e24 */ /* 0x000fc4000f8e00ff */
[----:B------:R-:W-:Y:S01]  /*01f0*/  IMAD.MOV.U32 R7, RZ, RZ, R16 ;  /* 0x000000ffff077224 */ /* 0x000fe200078e0010 */
[----:B--2---:R-:W1:Y:S02]  /*0200*/  F2F.F64.F32 R10, R8 ;  /* 0x00000008000a7310 */ /* 0x004e640000201800 */
[----:B-1-3--:R0:W-:Y:S04]  /*0210*/  STL.64 [R1], R10 ;  /* 0x0000000a01007387 */ /* 0x00a1e80000100a00 */
[----:B------:R-:W-:-:S07]  /*0220*/  LEPC R20, `(.L_x_1) ;  /* 0x000000001014794e */ /* 0x000fce0000000000 */
[----:B0-----:R-:W-:Y:S05]  /*0230*/  CALL.ABS.NOINC R12 ;  /* 0x000000000c007343 */ /* 0x001fea0003c00000 */
.L_x_1:
[----:B------:R-:W0:Y:S01]  /*0240*/  LDC.64 R8, c[0x0][0x390] ;  /* 0x0000e400ff087b82 */ /* 0x000e220000000a00 */
[----:B------:R-:W1:Y:S01]  /*0250*/  LDCU.64 UR4, c[0x4][0x18] ;  /* 0x01000300ff0477ac */ /* 0x000e620008000a00 */
[----:B0-----:R-:W2:Y:S06]  /*0260*/  LDG.E R8, desc[UR36][R8.64] ;  /* 0x0000002408087981 */ /* 0x001eac000c1e1900 */
[----:B------:R0:W3:Y:S01]  /*0270*/  LDC.64 R12, c[0x4][R17] ;  /* 0x01000000110c7b82 */ /* 0x0000e20000000a00 */
[----:B-1----:R-:W-:Y:S01]  /*0280*/  IMAD.U32 R4, RZ, RZ, UR4 ;  /* 0x00000004ff047e24 */ /* 0x002fe2000f8e00ff */
[----:B------:R-:W-:Y:S01]  /*0290*/  MOV R5, UR5 ;  /* 0x0000000500057c02 */ /* 0x000fe20008000f00 */
[----:B------:R-:W-:-:S02]  /*02a0*/  IMAD.MOV.U32 R6, RZ, RZ, R2 ;  /* 0x000000ffff067224 */ /* 0x000fc400078e0002 */
[----:B------:R-:W-:Y:S01]  /*02b0*/  IMAD.MOV.U32 R7, RZ, RZ, R16 ;  /* 0x000000ffff077224 */ /* 0x000fe200078e0010 */
[----:B--2---:R-:W1:Y:S02]  /*02c0*/  F2F.F64.F32 R10, R8 ;  /* 0x00000008000a7310 */ /* 0x004e640000201800 */
[----:B-1-3--:R0:W-:Y:S04]  /*02d0*/  STL.64 [R1], R10 ;  /* 0x0000000a01007387 */ /* 0x00a1e80000100a00 */
[----:B------:R-:W-:-:S07]  /*02e0*/  LEPC R20, `(.L_x_2) ;  /* 0x000000001014794e */ /* 0x000fce0000000000 */
[----:B0-----:R-:W-:Y:S05]  /*02f0*/  CALL.ABS.NOINC R12 ;  /* 0x000000000c007343 */ /* 0x001fea0003c00000 */
.L_x_2:
[----:B------:R-:W0:Y:S01]  /*0300*/  LDC.64 R10, c[0x0][0x390] ;  /* 0x0000e400ff0a7b82 */ /* 0x000e220000000a00 */
[----:B------:R-:W-:Y:S02]  /*0310*/  HFMA2 R8, -RZ, RZ, -2, 0 ;  /* 0xc0000000ff087431 */ /* 0x000fe400000001ff */
[----:B------:R-:W-:Y:S01]  /*0320*/  IMAD.MOV.U32 R9, RZ, RZ, 0x40598ccc ;  /* 0x40598cccff097424 */ /* 0x000fe200078e00ff */
[----:B------:R-:W-:Y:S01]  /*0330*/  MOV R0, 0x42cc6666 ;  /* 0x42cc666600007802 */ /* 0x000fe20000000f00 */
[----:B------:R-:W1:Y:S01]  /*0340*/  LDCU.64 UR4, c[0x4][0x20] ;  /* 0x01000400ff0477ac */ /* 0x000e620008000a00 */
[----:B------:R-:W-:Y:S01]  /*0350*/  IMAD.MOV.U32 R6, RZ, RZ, R2 ;  /* 0x000000ffff067224 */ /* 0x000fe200078e0002 */
[----:B------:R-:W-:Y:S01]  /*0360*/  MOV R7, R16 ;  /* 0x0000001000077202 */ /* 0x000fe20000000f00 */
[----:B------:R2:W-:Y:S01]  /*0370*/  STL.64 [R1], R8 ;  /* 0x0000000801007387 */ /* 0x0005e20000100a00 */
[----:B------:R2:W3:Y:S01]  /*0380*/  LDC.64 R12, c[0x4][R17] ;  /* 0x01000000110c7b82 */ /* 0x0004e20000000a00 */
[----:B-1----:R-:W-:Y:S01]  /*0390*/  IMAD.U32 R4, RZ, RZ, UR4 ;  /* 0x00000004ff047e24 */ /* 0x002fe2000f8e00ff */
[----:B------:R-:W-:Y:S01]  /*03a0*/  MOV R5, UR5 ;  /* 0x0000000500057c02 */ /* 0x000fe20008000f00 */
[----:B0-----:R2:W-:Y:S06]  /*03b0*/  STG.E desc[UR36][R10.64], R0 ;  /* 0x000000000a007986 */ /* 0x0015ec000c101924 */
[----:B------:R-:W-:-:S07]  /*03c0*/  LEPC R20, `(.L_x_3) ;  /* 0x000000001014794e */ /* 0x000fce0000000000 */
[----:B--23--:R-:W-:Y:S05]  /*03d0*/  CALL.ABS.NOINC R12 ;  /* 0x000000000c007343 */ /* 0x00cfea0003c00000 */
.L_x_3:
[----:B------:R-:W0:Y:S01]  /*03e0*/  LDC R0, c[0x0][0x398] ;  /* 0x0000e600ff007b82 */ /* 0x000e220000000800 */
[----:B------:R-:W1:Y:S01]  /*03f0*/  LDCU.64 UR4, c[0x4][0x28] ;  /* 0x01000500ff0477ac */ /* 0x000e620008000a00 */
[----:B------:R-:W-:Y:S01]  /*0400*/  IMAD.MOV.U32 R6, RZ, RZ, R2 ;  /* 0x000000ffff067224 */ /* 0x000fe200078e0002 */
[----:B------:R-:W-:-:S05]  /*0410*/  MOV R7, R16 ;  /* 0x0000001000077202 */ /* 0x000fca0000000f00 */
[----:B------:R2:W3:Y:S01]  /*0420*/  LDC.64 R10, c[0x4][R17] ;  /* 0x01000000110a7b82 */ /* 0x0004e20000000a00 */
[----:B-1----:R-:W-:Y:S01]  /*0430*/  IMAD.U32 R4, RZ, RZ, UR4 ;  /* 0x00000004ff047e24 */ /* 0x002fe2000f8e00ff */
[----:B------:R-:W-:Y:S01]  /*0440*/  MOV R5, UR5 ;  /* 0x0000000500057c02 */ /* 0x000fe20008000f00 */
[----:B0-----:R-:W-:-:S04]  /*0450*/  FMUL R0, R0, 3 ;  /* 0x4040000000007820 */ /* 0x001fc80000400000 */
[----:B------:R-:W0:Y:S02]  /*0460*/  F2F.F64.F32 R8, R0 ;  /* 0x0000000000087310 */ /* 0x000e240000201800 */
[----:B0--3--:R2:W-:Y:S02]  /*0470*/  STL.64 [R1], R8 ;  /* 0x0000000801007387 */ /* 0x0095e40000100a00 */
[----:B------:R-:W-:-:S07]  /*0480*/  LEPC R20, `(.L_x_4) ;  /* 0x000000001014794e */ /* 0x000fce0000000000 */
[----:B--2---:R-:W-:Y:S05]  /*0490*/  CALL.ABS.NOINC R10 ;  /* 0x000000000a007343 */ /* 0x004fea0003c00000 */
.L_x_4:
[----:B------:R-:W-:Y:S05]  /*04a0*/  EXIT ;  /* 0x000000000000794d */ /* 0x000fea0003800000 */
.L_x_5:
[----:B------:R-:W-:-:S00]  /*04b0*/  BRA `(.L_x_5) ;  /* 0xfffffffc00fc7947 */ /* 0x000fc0000383ffff */
[----:B------:R-:W-:-:S00]  /*04c0*/  NOP ;  /* 0x0000000000007918 */ /* 0x000fc00000000000 */
        /* <DEDUP_REMOVED lines=11> */
.L_x_6:


//--------------------- .nv.global.init           --------------------------
	.section	.nv.global.init,"aw",@progbits
.nv.global.init:
	.type		$str$1,@object
	.size		$str$1,($str$4 - $str$1)
$str$1:
        /*0000*/ 	.byte	0x62, 0x20, 0x3d, 0x20, 0x25, 0x2e, 0x32, 0x66, 0x3b, 0x0a, 0x00
	.type		$str$4,@object
	.size		$str$4,($str$2 - $str$4)
$str$4:
        /*000b*/ 	.byte	0x64, 0x20, 0x32, 0x20, 0x3d, 0x20, 0x25, 0x2e, 0x32, 0x66, 0x3b, 0x0a, 0x00
	.type		$str$2,@object
	.size		$str$2,($str$3 - $str$2)
$str$2:
        /*0018*/ 	.byte	0x63, 0x20, 0x31, 0x20, 0x3d, 0x20, 0x25, 0x2e, 0x32, 0x66, 0x3b, 0x0a, 0x00
	.type		$str$3,@object
	.size		$str$3,($str - $str$3)
$str$3:
        /*0025*/ 	.byte	0x63, 0x20, 0x32, 0x20, 0x3d, 0x20, 0x25, 0x2e, 0x32, 0x66, 0x3b, 0x0a, 0x00
	.type		$str,@object
	.size		$str,(.L_0 - $str)
$str:
        /*0032*/ 	.byte	0x64, 0x65, 0x76, 0x5b, 0x25, 0x64, 0x5d, 0x20, 0x3d, 0x20, 0x25, 0x2e, 0x32, 0x66, 0x3b, 0x0a
        /*0042*/ 	.byte	0x00
.L_0:


//--------------------- .nv.shared.reserved.0     --------------------------
	.section	.nv.shared.reserved.0,"aw",@nobits
	.weak		__nv_reservedSMEM_offset_0_alias
	.size		__nv_reservedSMEM_offset_0_alias, 0, 64
	.other		__nv_reservedSMEM_offset_0_alias,@"STO_CUDA_RESERVED_SHARED STV_DEFAULT"
__nv_reservedSMEM_offset_0_alias:
	.zero		0
	.zero		64


//--------------------- .nv.constant0._Z12testFunctionPfS_S_f --------------------------
	.section	.nv.constant0._Z12testFunctionPfS_S_f,"a",@progbits
	.sectionflags	@""
	.align	4
.nv.constant0._Z12testFunctionPfS_S_f:
	.zero		924


//--------------------- SYMBOLS --------------------------

	.type		.nv.reservedSmem.offset0,@object
	.size		.nv.reservedSmem.offset0,0x4
	.type		vprintf,@function
